//
// Generated by NVIDIA NVVM Compiler
//
// Compiler Build ID: CL-36424714
// Cuda compilation tools, release 13.0, V13.0.88
// Based on NVVM 20.0.0
//

.version 9.0
.target sm_100
.address_size 64

	// .globl	_Z17lst_sq_fwd_kernelPKfjS0_S0_Pf

.visible .entry _Z17lst_sq_fwd_kernelPKfjS0_S0_Pf(
	.param .u64 .ptr .align 1 _Z17lst_sq_fwd_kernelPKfjS0_S0_Pf_param_0,
	.param .u32 _Z17lst_sq_fwd_kernelPKfjS0_S0_Pf_param_1,
	.param .u64 .ptr .align 1 _Z17lst_sq_fwd_kernelPKfjS0_S0_Pf_param_2,
	.param .u64 .ptr .align 1 _Z17lst_sq_fwd_kernelPKfjS0_S0_Pf_param_3,
	.param .u64 .ptr .align 1 _Z17lst_sq_fwd_kernelPKfjS0_S0_Pf_param_4
)
{
	.reg .pred 	%p<2>;
	.reg .b32 	%r<6>;
	.reg .b32 	%f<8>;
	.reg .b64 	%rd<14>;

	ld.param.u64 	%rd1, [_Z17lst_sq_fwd_kernelPKfjS0_S0_Pf_param_0];
	ld.param.u32 	%r2, [_Z17lst_sq_fwd_kernelPKfjS0_S0_Pf_param_1];
	ld.param.u64 	%rd2, [_Z17lst_sq_fwd_kernelPKfjS0_S0_Pf_param_2];
	ld.param.u64 	%rd3, [_Z17lst_sq_fwd_kernelPKfjS0_S0_Pf_param_3];
	ld.param.u64 	%rd4, [_Z17lst_sq_fwd_kernelPKfjS0_S0_Pf_param_4];
	mov.u32 	%r3, %tid.x;
	mov.u32 	%r4, %ctaid.x;
	mov.u32 	%r5, %ntid.x;
	mad.lo.s32 	%r1, %r4, %r5, %r3;
	setp.ge.u32 	%p1, %r1, %r2;
	@%p1 bra 	$L__BB0_2;
	cvta.to.global.u64 	%rd5, %rd1;
	cvta.to.global.u64 	%rd6, %rd2;
	cvta.to.global.u64 	%rd7, %rd3;
	cvta.to.global.u64 	%rd8, %rd4;
	mul.wide.u32 	%rd9, %r1, 4;
	add.s64 	%rd10, %rd5, %rd9;
	ld.global.f32 	%f1, [%rd10];
	add.s64 	%rd11, %rd6, %rd9;
	ld.global.f32 	%f2, [%rd11];
	sub.f32 	%f3, %f1, %f2;
	add.s64 	%rd12, %rd7, %rd9;
	ld.global.f32 	%f4, [%rd12];
	mul.f32 	%f5, %f4, 0f3F000000;
	mul.f32 	%f6, %f3, %f5;
	mul.f32 	%f7, %f3, %f6;
	add.s64 	%rd13, %rd8, %rd9;
	st.global.f32 	[%rd13], %f7;
$L__BB0_2:
	ret;

}
	// .globl	_Z17lst_sq_bwd_kernelPKfjS0_S0_Pf
.visible .entry _Z17lst_sq_bwd_kernelPKfjS0_S0_Pf(
	.param .u64 .ptr .align 1 _Z17lst_sq_bwd_kernelPKfjS0_S0_Pf_param_0,
	.param .u32 _Z17lst_sq_bwd_kernelPKfjS0_S0_Pf_param_1,
	.param .u64 .ptr .align 1 _Z17lst_sq_bwd_kernelPKfjS0_S0_Pf_param_2,
	.param .u64 .ptr .align 1 _Z17lst_sq_bwd_kernelPKfjS0_S0_Pf_param_3,
	.param .u64 .ptr .align 1 _Z17lst_sq_bwd_kernelPKfjS0_S0_Pf_param_4
)
{
	.reg .pred 	%p<2>;
	.reg .b32 	%r<6>;
	.reg .b32 	%f<6>;
	.reg .b64 	%rd<14>;

	ld.param.u64 	%rd1, [_Z17lst_sq_bwd_kernelPKfjS0_S0_Pf_param_0];
	ld.param.u32 	%r2, [_Z17lst_sq_bwd_kernelPKfjS0_S0_Pf_param_1];
	ld.param.u64 	%rd2, [_Z17lst_sq_bwd_kernelPKfjS0_S0_Pf_param_2];
	ld.param.u64 	%rd3, [_Z17lst_sq_bwd_kernelPKfjS0_S0_Pf_param_3];
	ld.param.u64 	%rd4, [_Z17lst_sq_bwd_kernelPKfjS0_S0_Pf_param_4];
	mov.u32 	%r3, %tid.x;
	mov.u32 	%r4, %ctaid.x;
	mov.u32 	%r5, %ntid.x;
	mad.lo.s32 	%r1, %r4, %r5, %r3;
	setp.ge.u32 	%p1, %r1, %r2;
	@%p1 bra 	$L__BB1_2;
	cvta.to.global.u64 	%rd5, %rd3;
	cvta.to.global.u64 	%rd6, %rd1;
	cvta.to.global.u64 	%rd7, %rd2;
	cvta.to.global.u64 	%rd8, %rd4;
	mul.wide.u32 	%rd9, %r1, 4;
	add.s64 	%rd10, %rd5, %rd9;
	ld.global.f32 	%f1, [%rd10];
	add.s64 	%rd11, %rd6, %rd9;
	ld.global.f32 	%f2, [%rd11];
	add.s64 	%rd12, %rd7, %rd9;
	ld.global.f32 	%f3, [%rd12];
	sub.f32 	%f4, %f2, %f3;
	mul.f32 	%f5, %f1, %f4;
	add.s64 	%rd13, %rd8, %rd9;
	st.global.f32 	[%rd13], %f5;
$L__BB1_2:
	ret;

}
	// .globl	_Z18lst_sq_rfwd_kernelPKfjS0_S0_S0_Pf
.visible .entry _Z18lst_sq_rfwd_kernelPKfjS0_S0_S0_Pf(
	.param .u64 .ptr .align 1 _Z18lst_sq_rfwd_kernelPKfjS0_S0_S0_Pf_param_0,
	.param .u32 _Z18lst_sq_rfwd_kernelPKfjS0_S0_S0_Pf_param_1,
	.param .u64 .ptr .align 1 _Z18lst_sq_rfwd_kernelPKfjS0_S0_S0_Pf_param_2,
	.param .u64 .ptr .align 1 _Z18lst_sq_rfwd_kernelPKfjS0_S0_S0_Pf_param_3,
	.param .u64 .ptr .align 1 _Z18lst_sq_rfwd_kernelPKfjS0_S0_S0_Pf_param_4,
	.param .u64 .ptr .align 1 _Z18lst_sq_rfwd_kernelPKfjS0_S0_S0_Pf_param_5
)
{
	.reg .pred 	%p<2>;
	.reg .b32 	%r<6>;
	.reg .b32 	%f<8>;
	.reg .b64 	%rd<17>;

	ld.param.u64 	%rd1, [_Z18lst_sq_rfwd_kernelPKfjS0_S0_S0_Pf_param_0];
	ld.param.u32 	%r2, [_Z18lst_sq_rfwd_kernelPKfjS0_S0_S0_Pf_param_1];
	ld.param.u64 	%rd2, [_Z18lst_sq_rfwd_kernelPKfjS0_S0_S0_Pf_param_2];
	ld.param.u64 	%rd3, [_Z18lst_sq_rfwd_kernelPKfjS0_S0_S0_Pf_param_3];
	ld.param.u64 	%rd4, [_Z18lst_sq_rfwd_kernelPKfjS0_S0_S0_Pf_param_4];
	ld.param.u64 	%rd5, [_Z18lst_sq_rfwd_kernelPKfjS0_S0_S0_Pf_param_5];
	mov.u32 	%r3, %tid.x;
	mov.u32 	%r4, %ctaid.x;
	mov.u32 	%r5, %ntid.x;
	mad.lo.s32 	%r1, %r4, %r5, %r3;
	setp.ge.u32 	%p1, %r1, %r2;
	@%p1 bra 	$L__BB2_2;
	cvta.to.global.u64 	%rd6, %rd4;
	cvta.to.global.u64 	%rd7, %rd1;
	cvta.to.global.u64 	%rd8, %rd3;
	cvta.to.global.u64 	%rd9, %rd2;
	cvta.to.global.u64 	%rd10, %rd5;
	mul.wide.u32 	%rd11, %r1, 4;
	add.s64 	%rd12, %rd6, %rd11;
	ld.global.f32 	%f1, [%rd12];
	add.s64 	%rd13, %rd7, %rd11;
	ld.global.f32 	%f2, [%rd13];
	add.s64 	%rd14, %rd8, %rd11;
	ld.global.f32 	%f3, [%rd14];
	sub.f32 	%f4, %f2, %f3;
	mul.f32 	%f5, %f1, %f4;
	add.s64 	%rd15, %rd9, %rd11;
	ld.global.f32 	%f6, [%rd15];
	mul.f32 	%f7, %f6, %f5;
	add.s64 	%rd16, %rd10, %rd11;
	st.global.f32 	[%rd16], %f7;
$L__BB2_2:
	ret;

}
	// .globl	_Z21ind_lst_sq_fwd_kernelPKfjjS0_PKjS0_Pf
.visible .entry _Z21ind_lst_sq_fwd_kernelPKfjjS0_PKjS0_Pf(
	.param .u64 .ptr .align 1 _Z21ind_lst_sq_fwd_kernelPKfjjS0_PKjS0_Pf_param_0,
	.param .u32 _Z21ind_lst_sq_fwd_kernelPKfjjS0_PKjS0_Pf_param_1,
	.param .u32 _Z21ind_lst_sq_fwd_kernelPKfjjS0_PKjS0_Pf_param_2,
	.param .u64 .ptr .align 1 _Z21ind_lst_sq_fwd_kernelPKfjjS0_PKjS0_Pf_param_3,
	.param .u64 .ptr .align 1 _Z21ind_lst_sq_fwd_kernelPKfjjS0_PKjS0_Pf_param_4,
	.param .u64 .ptr .align 1 _Z21ind_lst_sq_fwd_kernelPKfjjS0_PKjS0_Pf_param_5,
	.param .u64 .ptr .align 1 _Z21ind_lst_sq_fwd_kernelPKfjjS0_PKjS0_Pf_param_6
)
{
	.reg .pred 	%p<3>;
	.reg .b32 	%r<10>;
	.reg .b32 	%f<6>;
	.reg .b64 	%rd<18>;

	ld.param.u64 	%rd2, [_Z21ind_lst_sq_fwd_kernelPKfjjS0_PKjS0_Pf_param_0];
	ld.param.u32 	%r3, [_Z21ind_lst_sq_fwd_kernelPKfjjS0_PKjS0_Pf_param_1];
	ld.param.u32 	%r4, [_Z21ind_lst_sq_fwd_kernelPKfjjS0_PKjS0_Pf_param_2];
	ld.param.u64 	%rd3, [_Z21ind_lst_sq_fwd_kernelPKfjjS0_PKjS0_Pf_param_3];
	ld.param.u64 	%rd4, [_Z21ind_lst_sq_fwd_kernelPKfjjS0_PKjS0_Pf_param_4];
	ld.param.u64 	%rd5, [_Z21ind_lst_sq_fwd_kernelPKfjjS0_PKjS0_Pf_param_6];
	cvta.to.global.u64 	%rd1, %rd5;
	mov.u32 	%r5, %tid.x;
	mov.u32 	%r6, %ctaid.x;
	mov.u32 	%r7, %ntid.x;
	mad.lo.s32 	%r1, %r6, %r7, %r5;
	setp.ge.u32 	%p1, %r1, %r4;
	@%p1 bra 	$L__BB3_4;
	cvta.to.global.u64 	%rd6, %rd4;
	mul.wide.u32 	%rd7, %r1, 4;
	add.s64 	%rd8, %rd6, %rd7;
	ld.global.u32 	%r2, [%rd8];
	setp.ge.u32 	%p2, %r2, %r3;
	@%p2 bra 	$L__BB3_3;
	mad.lo.s32 	%r9, %r3, %r1, %r2;
	cvta.to.global.u64 	%rd11, %rd2;
	mul.wide.u32 	%rd12, %r9, 4;
	add.s64 	%rd13, %rd11, %rd12;
	ld.global.f32 	%f1, [%rd13];
	cvta.to.global.u64 	%rd14, %rd3;
	add.s64 	%rd16, %rd14, %rd7;
	ld.global.f32 	%f2, [%rd16];
	sub.f32 	%f3, %f1, %f2;
	mul.f32 	%f4, %f3, 0f3F000000;
	mul.f32 	%f5, %f3, %f4;
	add.s64 	%rd17, %rd1, %rd7;
	st.global.f32 	[%rd17], %f5;
	bra.uni 	$L__BB3_4;
$L__BB3_3:
	add.s64 	%rd10, %rd1, %rd7;
	mov.b32 	%r8, 0;
	st.global.u32 	[%rd10], %r8;
$L__BB3_4:
	ret;

}
	// .globl	_Z21ind_lst_sq_bwd_kernelPKfjjS0_PKjS0_Pf
.visible .entry _Z21ind_lst_sq_bwd_kernelPKfjjS0_PKjS0_Pf(
	.param .u64 .ptr .align 1 _Z21ind_lst_sq_bwd_kernelPKfjjS0_PKjS0_Pf_param_0,
	.param .u32 _Z21ind_lst_sq_bwd_kernelPKfjjS0_PKjS0_Pf_param_1,
	.param .u32 _Z21ind_lst_sq_bwd_kernelPKfjjS0_PKjS0_Pf_param_2,
	.param .u64 .ptr .align 1 _Z21ind_lst_sq_bwd_kernelPKfjjS0_PKjS0_Pf_param_3,
	.param .u64 .ptr .align 1 _Z21ind_lst_sq_bwd_kernelPKfjjS0_PKjS0_Pf_param_4,
	.param .u64 .ptr .align 1 _Z21ind_lst_sq_bwd_kernelPKfjjS0_PKjS0_Pf_param_5,
	.param .u64 .ptr .align 1 _Z21ind_lst_sq_bwd_kernelPKfjjS0_PKjS0_Pf_param_6
)
{
	.reg .pred 	%p<3>;
	.reg .b32 	%r<11>;
	.reg .b32 	%f<4>;
	.reg .b64 	%rd<18>;

	ld.param.u64 	%rd2, [_Z21ind_lst_sq_bwd_kernelPKfjjS0_PKjS0_Pf_param_0];
	ld.param.u32 	%r3, [_Z21ind_lst_sq_bwd_kernelPKfjjS0_PKjS0_Pf_param_1];
	ld.param.u32 	%r4, [_Z21ind_lst_sq_bwd_kernelPKfjjS0_PKjS0_Pf_param_2];
	ld.param.u64 	%rd3, [_Z21ind_lst_sq_bwd_kernelPKfjjS0_PKjS0_Pf_param_3];
	ld.param.u64 	%rd4, [_Z21ind_lst_sq_bwd_kernelPKfjjS0_PKjS0_Pf_param_4];
	ld.param.u64 	%rd5, [_Z21ind_lst_sq_bwd_kernelPKfjjS0_PKjS0_Pf_param_6];
	cvta.to.global.u64 	%rd1, %rd5;
	mov.u32 	%r5, %tid.x;
	mov.u32 	%r6, %ctaid.x;
	mov.u32 	%r7, %ntid.x;
	mad.lo.s32 	%r1, %r6, %r7, %r5;
	div.u32 	%r2, %r1, %r3;
	setp.ge.u32 	%p1, %r2, %r4;
	@%p1 bra 	$L__BB4_4;
	cvta.to.global.u64 	%rd6, %rd4;
	mul.wide.u32 	%rd7, %r2, 4;
	add.s64 	%rd8, %rd6, %rd7;
	ld.global.u32 	%r8, [%rd8];
	rem.u32 	%r9, %r1, %r3;
	setp.ne.s32 	%p2, %r9, %r8;
	@%p2 bra 	$L__BB4_3;
	cvta.to.global.u64 	%rd11, %rd2;
	mul.wide.u32 	%rd12, %r1, 4;
	add.s64 	%rd13, %rd11, %rd12;
	ld.global.f32 	%f1, [%rd13];
	cvta.to.global.u64 	%rd14, %rd3;
	add.s64 	%rd16, %rd14, %rd7;
	ld.global.f32 	%f2, [%rd16];
	sub.f32 	%f3, %f1, %f2;
	add.s64 	%rd17, %rd1, %rd12;
	st.global.f32 	[%rd17], %f3;
	bra.uni 	$L__BB4_4;
$L__BB4_3:
	mul.wide.u32 	%rd9, %r1, 4;
	add.s64 	%rd10, %rd1, %rd9;
	mov.b32 	%r10, 0;
	st.global.u32 	[%rd10], %r10;
$L__BB4_4:
	ret;

}


// ===== COMPILED SASS (sm_100) =====

	.target	sm_100

	.elftype	@"ET_EXEC"


//--------------------- .note.nv.tkinfo           --------------------------
	.section	.note.nv.tkinfo,"",@"SHT_NOTE"
	.sectionflags	@"SHF_NOTE_NV_TKINFO"
	.tkinfo
        /*0018*/ 	.word	0x00000002
        /*0030*/ 	.string	""
        /*0030*/ 	.string	"ptxas"
        /*0030*/ 	.string	"Cuda compilation tools, release 13.0, V13.0.88"
        /*0030*/ 	.string	"Build cuda_13.0.r13.0/compiler.36424714_0"
        /*0030*/ 	.string	"-arch sm_100 -m 64 "



//--------------------- .note.nv.cuinfo           --------------------------
	.section	.note.nv.cuinfo,"",@"SHT_NOTE"
	.sectionflags	@"SHF_NOTE_NV_CUINFO"
        /*0018*/ 	.short	0x0002
        /*001a*/ 	.short	0x0064
        /*001c*/ 	.short	0x0082
	.zero		2


//--------------------- .nv.info                  --------------------------
	.section	.nv.info,"",@"SHT_CUDA_INFO"
	.align	4


	//----- nvinfo : EIATTR_REGCOUNT
	.align		4
        /*0000*/ 	.byte	0x04, 0x2f
        /*0002*/ 	.short	(.L_1 - .L_0)
	.align		4
.L_0:
        /*0004*/ 	.word	index@(_Z17lst_sq_fwd_kernelPKfjS0_S0_Pf)
        /*0008*/ 	.word	0x00000010


	//----- nvinfo : EIATTR_FRAME_SIZE
	.align		4
.L_1:
        /*000c*/ 	.byte	0x04, 0x11
        /*000e*/ 	.short	(.L_3 - .L_2)
	.align		4
.L_2:
        /*0010*/ 	.word	index@(_Z17lst_sq_fwd_kernelPKfjS0_S0_Pf)
        /*0014*/ 	.word	0x00000000


	//----- nvinfo : EIATTR_REGCOUNT
	.align		4
.L_3:
        /*0018*/ 	.byte	0x04, 0x2f
        /*001a*/ 	.short	(.L_5 - .L_4)
	.align		4
.L_4:
        /*001c*/ 	.word	index@(_Z17lst_sq_bwd_kernelPKfjS0_S0_Pf)
        /*0020*/ 	.word	0x00000010


	//----- nvinfo : EIATTR_FRAME_SIZE
	.align		4
.L_5:
        /*0024*/ 	.byte	0x04, 0x11
        /*0026*/ 	.short	(.L_7 - .L_6)
	.align		4
.L_6:
        /*0028*/ 	.word	index@(_Z17lst_sq_bwd_kernelPKfjS0_S0_Pf)
        /*002c*/ 	.word	0x00000000


	//----- nvinfo : EIATTR_REGCOUNT
	.align		4
.L_7:
        /*0030*/ 	.byte	0x04, 0x2f
        /*0032*/ 	.short	(.L_9 - .L_8)
	.align		4
.L_8:
        /*0034*/ 	.word	index@(_Z18lst_sq_rfwd_kernelPKfjS0_S0_S0_Pf)
        /*0038*/ 	.word	0x00000012


	//----- nvinfo : EIATTR_FRAME_SIZE
	.align		4
.L_9:
        /*003c*/ 	.byte	0x04, 0x11
        /*003e*/ 	.short	(.L_11 - .L_10)
	.align		4
.L_10:
        /*0040*/ 	.word	index@(_Z18lst_sq_rfwd_kernelPKfjS0_S0_S0_Pf)
        /*0044*/ 	.word	0x00000000


	//----- nvinfo : EIATTR_REGCOUNT
	.align		4
.L_11:
        /*0048*/ 	.byte	0x04, 0x2f
        /*004a*/ 	.short	(.L_13 - .L_12)
	.align		4
.L_12:
        /*004c*/ 	.word	index@(_Z21ind_lst_sq_fwd_kernelPKfjjS0_PKjS0_Pf)
        /*0050*/ 	.word	0x0000000e


	//----- nvinfo : EIATTR_FRAME_SIZE
	.align		4
.L_13:
        /*0054*/ 	.byte	0x04, 0x11
        /*0056*/ 	.short	(.L_15 - .L_14)
	.align		4
.L_14:
        /*0058*/ 	.word	index@(_Z21ind_lst_sq_fwd_kernelPKfjjS0_PKjS0_Pf)
        /*005c*/ 	.word	0x00000000


	//----- nvinfo : EIATTR_REGCOUNT
	.align		4
.L_15:
        /*0060*/ 	.byte	0x04, 0x2f
        /*0062*/ 	.short	(.L_17 - .L_16)
	.align		4
.L_16:
        /*0064*/ 	.word	index@(_Z21ind_lst_sq_bwd_kernelPKfjjS0_PKjS0_Pf)
        /*0068*/ 	.word	0x0000000e


	//----- nvinfo : EIATTR_FRAME_SIZE
	.align		4
.L_17:
        /*006c*/ 	.byte	0x04, 0x11
        /*006e*/ 	.short	(.L_19 - .L_18)
	.align		4
.L_18:
        /*0070*/ 	.word	index@(_Z21ind_lst_sq_bwd_kernelPKfjjS0_PKjS0_Pf)
        /*0074*/ 	.word	0x00000000


	//----- nvinfo : EIATTR_MIN_STACK_SIZE
	.align		4
.L_19:
        /*0078*/ 	.byte	0x04, 0x12
        /*007a*/ 	.short	(.L_21 - .L_20)
	.align		4
.L_20:
        /*007c*/ 	.word	index@(_Z21ind_lst_sq_bwd_kernelPKfjjS0_PKjS0_Pf)
        /*0080*/ 	.word	0x00000000


	//----- nvinfo : EIATTR_MIN_STACK_SIZE
	.align		4
.L_21:
        /*0084*/ 	.byte	0x04, 0x12
        /*0086*/ 	.short	(.L_23 - .L_22)
	.align		4
.L_22:
        /*0088*/ 	.word	index@(_Z21ind_lst_sq_fwd_kernelPKfjjS0_PKjS0_Pf)
        /*008c*/ 	.word	0x00000000


	//----- nvinfo : EIATTR_MIN_STACK_SIZE
	.align		4
.L_23:
        /*0090*/ 	.byte	0x04, 0x12
        /*0092*/ 	.short	(.L_25 - .L_24)
	.align		4
.L_24:
        /*0094*/ 	.word	index@(_Z18lst_sq_rfwd_kernelPKfjS0_S0_S0_Pf)
        /*0098*/ 	.word	0x00000000


	//----- nvinfo : EIATTR_MIN_STACK_SIZE
	.align		4
.L_25:
        /*009c*/ 	.byte	0x04, 0x12
        /*009e*/ 	.short	(.L_27 - .L_26)
	.align		4
.L_26:
        /*00a0*/ 	.word	index@(_Z17lst_sq_bwd_kernelPKfjS0_S0_Pf)
        /*00a4*/ 	.word	0x00000000


	//----- nvinfo : EIATTR_MIN_STACK_SIZE
	.align		4
.L_27:
        /*00a8*/ 	.byte	0x04, 0x12
        /*00aa*/ 	.short	(.L_29 - .L_28)
	.align		4
.L_28:
        /*00ac*/ 	.word	index@(_Z17lst_sq_fwd_kernelPKfjS0_S0_Pf)
        /*00b0*/ 	.word	0x00000000
.L_29:


//--------------------- .nv.compat                --------------------------
	.section	.nv.compat,"",@"SHT_CUDA_COMPAT_INFO"
	.align	4
        /*0000*/ 	.byte	0x02, 0x09, 0x00, 0x00, 0x02, 0x02, 0x01, 0x00, 0x02, 0x05, 0x05, 0x00, 0x03, 0x07, 0x01, 0x01
        /*0010*/ 	.byte	0x02, 0x03, 0x00, 0x00, 0x02, 0x06, 0x01, 0x00, 0x04, 0x0b, 0x08, 0x00, 0x09, 0x00, 0x00, 0x00
        /*0020*/ 	.byte	0x00, 0x00, 0x00, 0x00


//--------------------- .nv.info._Z21ind_lst_sq_bwd_kernelPKfjjS0_PKjS0_Pf --------------------------
	.section	.nv.info._Z21ind_lst_sq_bwd_kernelPKfjjS0_PKjS0_Pf,"",@"SHT_CUDA_INFO"
	.sectionflags	@""
	.align	4


	//----- nvinfo : EIATTR_CUDA_API_VERSION
	.align		4
        /*0000*/ 	.byte	0x04, 0x37
        /*0002*/ 	.short	(.L_31 - .L_30)
.L_30:
        /*0004*/ 	.word	0x00000082


	//----- nvinfo : EIATTR_KPARAM_INFO
	.align		4
.L_31:
        /*0008*/ 	.byte	0x04, 0x17
        /*000a*/ 	.short	(.L_33 - .L_32)
.L_32:
        /*000c*/ 	.word	0x00000000
        /*0010*/ 	.short	0x0006
        /*0012*/ 	.short	0x0028
        /*0014*/ 	.byte	0x00, 0xf5, 0x21, 0x00


	//----- nvinfo : EIATTR_KPARAM_INFO
	.align		4
.L_33:
        /*0018*/ 	.byte	0x04, 0x17
        /*001a*/ 	.short	(.L_35 - .L_34)
.L_34:
        /*001c*/ 	.word	0x00000000
        /*0020*/ 	.short	0x0005
        /*0022*/ 	.short	0x0020
        /*0024*/ 	.byte	0x00, 0xf5, 0x21, 0x00


	//----- nvinfo : EIATTR_KPARAM_INFO
	.align		4
.L_35:
        /*0028*/ 	.byte	0x04, 0x17
        /*002a*/ 	.short	(.L_37 - .L_36)
.L_36:
        /*002c*/ 	.word	0x00000000
        /*0030*/ 	.short	0x0004
        /*0032*/ 	.short	0x0018
        /*0034*/ 	.byte	0x00, 0xf5, 0x21, 0x00


	//----- nvinfo : EIATTR_KPARAM_INFO
	.align		4
.L_37:
        /*0038*/ 	.byte	0x04, 0x17
        /*003a*/ 	.short	(.L_39 - .L_38)
.L_38:
        /*003c*/ 	.word	0x00000000
        /*0040*/ 	.short	0x0003
        /*0042*/ 	.short	0x0010
        /*0044*/ 	.byte	0x00, 0xf5, 0x21, 0x00


	//----- nvinfo : EIATTR_KPARAM_INFO
	.align		4
.L_39:
        /*0048*/ 	.byte	0x04, 0x17
        /*004a*/ 	.short	(.L_41 - .L_40)
.L_40:
        /*004c*/ 	.word	0x00000000
        /*0050*/ 	.short	0x0002
        /*0052*/ 	.short	0x000c
        /*0054*/ 	.byte	0x00, 0xf0, 0x11, 0x00


	//----- nvinfo : EIATTR_KPARAM_INFO
	.align		4
.L_41:
        /*0058*/ 	.byte	0x04, 0x17
        /*005a*/ 	.short	(.L_43 - .L_42)
.L_42:
        /*005c*/ 	.word	0x00000000
        /*0060*/ 	.short	0x0001
        /*0062*/ 	.short	0x0008
        /*0064*/ 	.byte	0x00, 0xf0, 0x11, 0x00


	//----- nvinfo : EIATTR_KPARAM_INFO
	.align		4
.L_43:
        /*0068*/ 	.byte	0x04, 0x17
        /*006a*/ 	.short	(.L_45 - .L_44)
.L_44:
        /*006c*/ 	.word	0x00000000
        /*0070*/ 	.short	0x0000
        /*0072*/ 	.short	0x0000
        /*0074*/ 	.byte	0x00, 0xf5, 0x21, 0x00


	//----- nvinfo : EIATTR_SPARSE_MMA_MASK
	.align		4
.L_45:
        /*0078*/ 	.byte	0x03, 0x50
        /*007a*/ 	.short	0x0000


	//----- nvinfo : EIATTR_MAXREG_COUNT
	.align		4
        /*007c*/ 	.byte	0x03, 0x1b
        /*007e*/ 	.short	0x00ff


	//----- nvinfo : EIATTR_MERCURY_ISA_VERSION
	.align		4
        /*0080*/ 	.byte	0x03, 0x5f
        /*0082*/ 	.short	0x0101


	//----- nvinfo : EIATTR_VRC_CTA_INIT_COUNT
	.align		4
        /*0084*/ 	.byte	0x02, 0x4a
	.zero		1
	.zero		1


	//----- nvinfo : EIATTR_EXIT_INSTR_OFFSETS
	.align		4
        /*0088*/ 	.byte	0x04, 0x1c
        /*008a*/ 	.short	(.L_47 - .L_46)


	//   ....[0]....
.L_46:
        /*008c*/ 	.word	0x000001a0


	//   ....[1]....
        /*0090*/ 	.word	0x000002d0


	//   ....[2]....
        /*0094*/ 	.word	0x00000310


	//----- nvinfo : EIATTR_CRS_STACK_SIZE
	.align		4
.L_47:
        /*0098*/ 	.byte	0x04, 0x1e
        /*009a*/ 	.short	(.L_49 - .L_48)
.L_48:
        /*009c*/ 	.word	0x00000000


	//----- nvinfo : EIATTR_CBANK_PARAM_SIZE
	.align		4
.L_49:
        /*00a0*/ 	.byte	0x03, 0x19
        /*00a2*/ 	.short	0x0030


	//----- nvinfo : EIATTR_PARAM_CBANK
	.align		4
        /*00a4*/ 	.byte	0x04, 0x0a
        /*00a6*/ 	.short	(.L_51 - .L_50)
	.align		4
.L_50:
        /*00a8*/ 	.word	index@(.nv.constant0._Z21ind_lst_sq_bwd_kernelPKfjjS0_PKjS0_Pf)
        /*00ac*/ 	.short	0x0380
        /*00ae*/ 	.short	0x0030


	//----- nvinfo : EIATTR_SW_WAR
	.align		4
.L_51:
        /*00b0*/ 	.byte	0x04, 0x36
        /*00b2*/ 	.short	(.L_53 - .L_52)
.L_52:
        /*00b4*/ 	.word	0x00000008
.L_53:


//--------------------- .nv.info._Z21ind_lst_sq_fwd_kernelPKfjjS0_PKjS0_Pf --------------------------
	.section	.nv.info._Z21ind_lst_sq_fwd_kernelPKfjjS0_PKjS0_Pf,"",@"SHT_CUDA_INFO"
	.sectionflags	@""
	.align	4


	//----- nvinfo : EIATTR_CUDA_API_VERSION
	.align		4
        /*0000*/ 	.byte	0x04, 0x37
        /*0002*/ 	.short	(.L_55 - .L_54)
.L_54:
        /*0004*/ 	.word	0x00000082


	//----- nvinfo : EIATTR_KPARAM_INFO
	.align		4
.L_55:
        /*0008*/ 	.byte	0x04, 0x17
        /*000a*/ 	.short	(.L_57 - .L_56)
.L_56:
        /*000c*/ 	.word	0x00000000
        /*0010*/ 	.short	0x0006
        /*0012*/ 	.short	0x0028
        /*0014*/ 	.byte	0x00, 0xf5, 0x21, 0x00


	//----- nvinfo : EIATTR_KPARAM_INFO
	.align		4
.L_57:
        /*0018*/ 	.byte	0x04, 0x17
        /*001a*/ 	.short	(.L_59 - .L_58)
.L_58:
        /*001c*/ 	.word	0x00000000
        /*0020*/ 	.short	0x0005
        /*0022*/ 	.short	0x0020
        /*0024*/ 	.byte	0x00, 0xf5, 0x21, 0x00


	//----- nvinfo : EIATTR_KPARAM_INFO
	.align		4
.L_59:
        /*0028*/ 	.byte	0x04, 0x17
        /*002a*/ 	.short	(.L_61 - .L_60)
.L_60:
        /*002c*/ 	.word	0x00000000
        /*0030*/ 	.short	0x0004
        /*0032*/ 	.short	0x0018
        /*0034*/ 	.byte	0x00, 0xf5, 0x21, 0x00


	//----- nvinfo : EIATTR_KPARAM_INFO
	.align		4
.L_61:
        /*0038*/ 	.byte	0x04, 0x17
        /*003a*/ 	.short	(.L_63 - .L_62)
.L_62:
        /*003c*/ 	.word	0x00000000
        /*0040*/ 	.short	0x0003
        /*0042*/ 	.short	0x0010
        /*0044*/ 	.byte	0x00, 0xf5, 0x21, 0x00


	//----- nvinfo : EIATTR_KPARAM_INFO
	.align		4
.L_63:
        /*0048*/ 	.byte	0x04, 0x17
        /*004a*/ 	.short	(.L_65 - .L_64)
.L_64:
        /*004c*/ 	.word	0x00000000
        /*0050*/ 	.short	0x0002
        /*0052*/ 	.short	0x000c
        /*0054*/ 	.byte	0x00, 0xf0, 0x11, 0x00


	//----- nvinfo : EIATTR_KPARAM_INFO
	.align		4
.L_65:
        /*0058*/ 	.byte	0x04, 0x17
        /*005a*/ 	.short	(.L_67 - .L_66)
.L_66:
        /*005c*/ 	.word	0x00000000
        /*0060*/ 	.short	0x0001
        /*0062*/ 	.short	0x0008
        /*0064*/ 	.byte	0x00, 0xf0, 0x11, 0x00


	//----- nvinfo : EIATTR_KPARAM_INFO
	.align		4
.L_67:
        /*0068*/ 	.byte	0x04, 0x17
        /*006a*/ 	.short	(.L_69 - .L_68)
.L_68:
        /*006c*/ 	.word	0x00000000
        /*0070*/ 	.short	0x0000
        /*0072*/ 	.short	0x0000
        /*0074*/ 	.byte	0x00, 0xf5, 0x21, 0x00


	//----- nvinfo : EIATTR_SPARSE_MMA_MASK
	.align		4
.L_69:
        /*0078*/ 	.byte	0x03, 0x50
        /*007a*/ 	.short	0x0000


	//----- nvinfo : EIATTR_MAXREG_COUNT
	.align		4
        /*007c*/ 	.byte	0x03, 0x1b
        /*007e*/ 	.short	0x00ff


	//----- nvinfo : EIATTR_MERCURY_ISA_VERSION
	.align		4
        /*0080*/ 	.byte	0x03, 0x5f
        /*0082*/ 	.short	0x0101


	//----- nvinfo : EIATTR_VRC_CTA_INIT_COUNT
	.align		4
        /*0084*/ 	.byte	0x02, 0x4a
	.zero		1
	.zero		1


	//----- nvinfo : EIATTR_EXIT_INSTR_OFFSETS
	.align		4
        /*0088*/ 	.byte	0x04, 0x1c
        /*008a*/ 	.short	(.L_71 - .L_70)


	//   ....[0]....
.L_70:
        /*008c*/ 	.word	0x00000070


	//   ....[1]....
        /*0090*/ 	.word	0x000001c0


	//   ....[2]....
        /*0094*/ 	.word	0x00000200


	//----- nvinfo : EIATTR_CRS_STACK_SIZE
	.align		4
.L_71:
        /*0098*/ 	.byte	0x04, 0x1e
        /*009a*/ 	.short	(.L_73 - .L_72)
.L_72:
        /*009c*/ 	.word	0x00000000


	//----- nvinfo : EIATTR_CBANK_PARAM_SIZE
	.align		4
.L_73:
        /*00a0*/ 	.byte	0x03, 0x19
        /*00a2*/ 	.short	0x0030


	//----- nvinfo : EIATTR_PARAM_CBANK
	.align		4
        /*00a4*/ 	.byte	0x04, 0x0a
        /*00a6*/ 	.short	(.L_75 - .L_74)
	.align		4
.L_74:
        /*00a8*/ 	.word	index@(.nv.constant0._Z21ind_lst_sq_fwd_kernelPKfjjS0_PKjS0_Pf)
        /*00ac*/ 	.short	0x0380
        /*00ae*/ 	.short	0x0030


	//----- nvinfo : EIATTR_SW_WAR
	.align		4
.L_75:
        /*00b0*/ 	.byte	0x04, 0x36
        /*00b2*/ 	.short	(.L_77 - .L_76)
.L_76:
        /*00b4*/ 	.word	0x00000008
.L_77:


//--------------------- .nv.info._Z18lst_sq_rfwd_kernelPKfjS0_S0_S0_Pf --------------------------
	.section	.nv.info._Z18lst_sq_rfwd_kernelPKfjS0_S0_S0_Pf,"",@"SHT_CUDA_INFO"
	.sectionflags	@""
	.align	4


	//----- nvinfo : EIATTR_CUDA_API_VERSION
	.align		4
        /*0000*/ 	.byte	0x04, 0x37
        /*0002*/ 	.short	(.L_79 - .L_78)
.L_78:
        /*0004*/ 	.word	0x00000082


	//----- nvinfo : EIATTR_KPARAM_INFO
	.align		4
.L_79:
        /*0008*/ 	.byte	0x04, 0x17
        /*000a*/ 	.short	(.L_81 - .L_80)
.L_80:
        /*000c*/ 	.word	0x00000000
        /*0010*/ 	.short	0x0005
        /*0012*/ 	.short	0x0028
        /*0014*/ 	.byte	0x00, 0xf5, 0x21, 0x00


	//----- nvinfo : EIATTR_KPARAM_INFO
	.align		4
.L_81:
        /*0018*/ 	.byte	0x04, 0x17
        /*001a*/ 	.short	(.L_83 - .L_82)
.L_82:
        /*001c*/ 	.word	0x00000000
        /*0020*/ 	.short	0x0004
        /*0022*/ 	.short	0x0020
        /*0024*/ 	.byte	0x00, 0xf5, 0x21, 0x00


	//----- nvinfo : EIATTR_KPARAM_INFO
	.align		4
.L_83:
        /*0028*/ 	.byte	0x04, 0x17
        /*002a*/ 	.short	(.L_85 - .L_84)
.L_84:
        /*002c*/ 	.word	0x00000000
        /*0030*/ 	.short	0x0003
        /*0032*/ 	.short	0x0018
        /*0034*/ 	.byte	0x00, 0xf5, 0x21, 0x00


	//----- nvinfo : EIATTR_KPARAM_INFO
	.align		4
.L_85:
        /*0038*/ 	.byte	0x04, 0x17
        /*003a*/ 	.short	(.L_87 - .L_86)
.L_86:
        /*003c*/ 	.word	0x00000000
        /*0040*/ 	.short	0x0002
        /*0042*/ 	.short	0x0010
        /*0044*/ 	.byte	0x00, 0xf5, 0x21, 0x00


	//----- nvinfo : EIATTR_KPARAM_INFO
	.align		4
.L_87:
        /*0048*/ 	.byte	0x04, 0x17
        /*004a*/ 	.short	(.L_89 - .L_88)
.L_88:
        /*004c*/ 	.word	0x00000000
        /*0050*/ 	.short	0x0001
        /*0052*/ 	.short	0x0008
        /*0054*/ 	.byte	0x00, 0xf0, 0x11, 0x00


	//----- nvinfo : EIATTR_KPARAM_INFO
	.align		4
.L_89:
        /*0058*/ 	.byte	0x04, 0x17
        /*005a*/ 	.short	(.L_91 - .L_90)
.L_90:
        /*005c*/ 	.word	0x00000000
        /*0060*/ 	.short	0x0000
        /*0062*/ 	.short	0x0000
        /*0064*/ 	.byte	0x00, 0xf5, 0x21, 0x00


	//----- nvinfo : EIATTR_SPARSE_MMA_MASK
	.align		4
.L_91:
        /*0068*/ 	.byte	0x03, 0x50
        /*006a*/ 	.short	0x0000


	//----- nvinfo : EIATTR_MAXREG_COUNT
	.align		4
        /*006c*/ 	.byte	0x03, 0x1b
        /*006e*/ 	.short	0x00ff


	//----- nvinfo : EIATTR_MERCURY_ISA_VERSION
	.align		4
        /*0070*/ 	.byte	0x03, 0x5f
        /*0072*/ 	.short	0x0101


	//----- nvinfo : EIATTR_VRC_CTA_INIT_COUNT
	.align		4
        /*0074*/ 	.byte	0x02, 0x4a
	.zero		1
	.zero		1


	//----- nvinfo : EIATTR_EXIT_INSTR_OFFSETS
	.align		4
        /*0078*/ 	.byte	0x04, 0x1c
        /*007a*/ 	.short	(.L_93 - .L_92)


	//   ....[0]....
.L_92:
        /*007c*/ 	.word	0x00000070


	//   ....[1]....
        /*0080*/ 	.word	0x000001b0


	//----- nvinfo : EIATTR_CBANK_PARAM_SIZE
	.align		4
.L_93:
        /*0084*/ 	.byte	0x03, 0x19
        /*0086*/ 	.short	0x0030


	//----- nvinfo : EIATTR_PARAM_CBANK
	.align		4
        /*0088*/ 	.byte	0x04, 0x0a
        /*008a*/ 	.short	(.L_95 - .L_94)
	.align		4
.L_94:
        /*008c*/ 	.word	index@(.nv.constant0._Z18lst_sq_rfwd_kernelPKfjS0_S0_S0_Pf)
        /*0090*/ 	.short	0x0380
        /*0092*/ 	.short	0x0030


	//----- nvinfo : EIATTR_SW_WAR
	.align		4
.L_95:
        /*0094*/ 	.byte	0x04, 0x36
        /*0096*/ 	.short	(.L_97 - .L_96)
.L_96:
        /*0098*/ 	.word	0x00000008
.L_97:


//--------------------- .nv.info._Z17lst_sq_bwd_kernelPKfjS0_S0_Pf --------------------------
	.section	.nv.info._Z17lst_sq_bwd_kernelPKfjS0_S0_Pf,"",@"SHT_CUDA_INFO"
	.sectionflags	@""
	.align	4


	//----- nvinfo : EIATTR_CUDA_API_VERSION
	.align		4
        /*0000*/ 	.byte	0x04, 0x37
        /*0002*/ 	.short	(.L_99 - .L_98)
.L_98:
        /*0004*/ 	.word	0x00000082


	//----- nvinfo : EIATTR_KPARAM_INFO
	.align		4
.L_99:
        /*0008*/ 	.byte	0x04, 0x17
        /*000a*/ 	.short	(.L_101 - .L_100)
.L_100:
        /*000c*/ 	.word	0x00000000
        /*0010*/ 	.short	0x0004
        /*0012*/ 	.short	0x0020
        /*0014*/ 	.byte	0x00, 0xf5, 0x21, 0x00


	//----- nvinfo : EIATTR_KPARAM_INFO
	.align		4
.L_101:
        /*0018*/ 	.byte	0x04, 0x17
        /*001a*/ 	.short	(.L_103 - .L_102)
.L_102:
        /*001c*/ 	.word	0x00000000
        /*0020*/ 	.short	0x0003
        /*0022*/ 	.short	0x0018
        /*0024*/ 	.byte	0x00, 0xf5, 0x21, 0x00


	//----- nvinfo : EIATTR_KPARAM_INFO
	.align		4
.L_103:
        /*0028*/ 	.byte	0x04, 0x17
        /*002a*/ 	.short	(.L_105 - .L_104)
.L_104:
        /*002c*/ 	.word	0x00000000
        /*0030*/ 	.short	0x0002
        /*0032*/ 	.short	0x0010
        /*0034*/ 	.byte	0x00, 0xf5, 0x21, 0x00


	//----- nvinfo : EIATTR_KPARAM_INFO
	.align		4
.L_105:
        /*0038*/ 	.byte	0x04, 0x17
        /*003a*/ 	.short	(.L_107 - .L_106)
.L_106:
        /*003c*/ 	.word	0x00000000
        /*0040*/ 	.short	0x0001
        /*0042*/ 	.short	0x0008
        /*0044*/ 	.byte	0x00, 0xf0, 0x11, 0x00


	//----- nvinfo : EIATTR_KPARAM_INFO
	.align		4
.L_107:
        /*0048*/ 	.byte	0x04, 0x17
        /*004a*/ 	.short	(.L_109 - .L_108)
.L_108:
        /*004c*/ 	.word	0x00000000
        /*0050*/ 	.short	0x0000
        /*0052*/ 	.short	0x0000
        /*0054*/ 	.byte	0x00, 0xf5, 0x21, 0x00


	//----- nvinfo : EIATTR_SPARSE_MMA_MASK
	.align		4
.L_109:
        /*0058*/ 	.byte	0x03, 0x50
        /*005a*/ 	.short	0x0000


	//----- nvinfo : EIATTR_MAXREG_COUNT
	.align		4
        /*005c*/ 	.byte	0x03, 0x1b
        /*005e*/ 	.short	0x00ff


	//----- nvinfo : EIATTR_MERCURY_ISA_VERSION
	.align		4
        /*0060*/ 	.byte	0x03, 0x5f
        /*0062*/ 	.short	0x0101


	//----- nvinfo : EIATTR_VRC_CTA_INIT_COUNT
	.align		4
        /*0064*/ 	.byte	0x02, 0x4a
	.zero		1
	.zero		1


	//----- nvinfo : EIATTR_EXIT_INSTR_OFFSETS
	.align		4
        /*0068*/ 	.byte	0x04, 0x1c
        /*006a*/ 	.short	(.L_111 - .L_110)


	//   ....[0]....
.L_110:
        /*006c*/ 	.word	0x00000070


	//   ....[1]....
        /*0070*/ 	.word	0x00000170


	//----- nvinfo : EIATTR_CBANK_PARAM_SIZE
	.align		4
.L_111:
        /*0074*/ 	.byte	0x03, 0x19
        /*0076*/ 	.short	0x0028


	//----- nvinfo : EIATTR_PARAM_CBANK
	.align		4
        /*0078*/ 	.byte	0x04, 0x0a
        /*007a*/ 	.short	(.L_113 - .L_112)
	.align		4
.L_112:
        /*007c*/ 	.word	index@(.nv.constant0._Z17lst_sq_bwd_kernelPKfjS0_S0_Pf)
        /*0080*/ 	.short	0x0380
        /*0082*/ 	.short	0x0028


	//----- nvinfo : EIATTR_SW_WAR
	.align		4
.L_113:
        /*0084*/ 	.byte	0x04, 0x36
        /*0086*/ 	.short	(.L_115 - .L_114)
.L_114:
        /*0088*/ 	.word	0x00000008
.L_115:


//--------------------- .nv.info._Z17lst_sq_fwd_kernelPKfjS0_S0_Pf --------------------------
	.section	.nv.info._Z17lst_sq_fwd_kernelPKfjS0_S0_Pf,"",@"SHT_CUDA_INFO"
	.sectionflags	@""
	.align	4


	//----- nvinfo : EIATTR_CUDA_API_VERSION
	.align		4
        /*0000*/ 	.byte	0x04, 0x37
        /*0002*/ 	.short	(.L_117 - .L_116)
.L_116:
        /*0004*/ 	.word	0x00000082


	//----- nvinfo : EIATTR_KPARAM_INFO
	.align		4
.L_117:
        /*0008*/ 	.byte	0x04, 0x17
        /*000a*/ 	.short	(.L_119 - .L_118)
.L_118:
        /*000c*/ 	.word	0x00000000
        /*0010*/ 	.short	0x0004
        /*0012*/ 	.short	0x0020
        /*0014*/ 	.byte	0x00, 0xf5, 0x21, 0x00


	//----- nvinfo : EIATTR_KPARAM_INFO
	.align		4
.L_119:
        /*0018*/ 	.byte	0x04, 0x17
        /*001a*/ 	.short	(.L_121 - .L_120)
.L_120:
        /*001c*/ 	.word	0x00000000
        /*0020*/ 	.short	0x0003
        /*0022*/ 	.short	0x0018
        /*0024*/ 	.byte	0x00, 0xf5, 0x21, 0x00


	//----- nvinfo : EIATTR_KPARAM_INFO
	.align		4
.L_121:
        /*0028*/ 	.byte	0x04, 0x17
        /*002a*/ 	.short	(.L_123 - .L_122)
.L_122:
        /*002c*/ 	.word	0x00000000
        /*0030*/ 	.short	0x0002
        /*0032*/ 	.short	0x0010
        /*0034*/ 	.byte	0x00, 0xf5, 0x21, 0x00


	//----- nvinfo : EIATTR_KPARAM_INFO
	.align		4
.L_123:
        /*0038*/ 	.byte	0x04, 0x17
        /*003a*/ 	.short	(.L_125 - .L_124)
.L_124:
        /*003c*/ 	.word	0x00000000
        /*0040*/ 	.short	0x0001
        /*0042*/ 	.short	0x0008
        /*0044*/ 	.byte	0x00, 0xf0, 0x11, 0x00


	//----- nvinfo : EIATTR_KPARAM_INFO
	.align		4
.L_125:
        /*0048*/ 	.byte	0x04, 0x17
        /*004a*/ 	.short	(.L_127 - .L_126)
.L_126:
        /*004c*/ 	.word	0x00000000
        /*0050*/ 	.short	0x0000
        /*0052*/ 	.short	0x0000
        /*0054*/ 	.byte	0x00, 0xf5, 0x21, 0x00


	//----- nvinfo : EIATTR_SPARSE_MMA_MASK
	.align		4
.L_127:
        /*0058*/ 	.byte	0x03, 0x50
        /*005a*/ 	.short	0x0000


	//----- nvinfo : EIATTR_MAXREG_COUNT
	.align		4
        /*005c*/ 	.byte	0x03, 0x1b
        /*005e*/ 	.short	0x00ff


	//----- nvinfo : EIATTR_MERCURY_ISA_VERSION
	.align		4
        /*0060*/ 	.byte	0x03, 0x5f
        /*0062*/ 	.short	0x0101


	//----- nvinfo : EIATTR_VRC_CTA_INIT_COUNT
	.align		4
        /*0064*/ 	.byte	0x02, 0x4a
	.zero		1
	.zero		1


	//----- nvinfo : EIATTR_EXIT_INSTR_OFFSETS
	.align		4
        /*0068*/ 	.byte	0x04, 0x1c
        /*006a*/ 	.short	(.L_129 - .L_128)


	//   ....[0]....
.L_128:
        /*006c*/ 	.word	0x00000070


	//   ....[1]....
        /*0070*/ 	.word	0x00000190


	//----- nvinfo : EIATTR_CBANK_PARAM_SIZE
	.align		4
.L_129:
        /*0074*/ 	.byte	0x03, 0x19
        /*0076*/ 	.short	0x0028


	//----- nvinfo : EIATTR_PARAM_CBANK
	.align		4
        /*0078*/ 	.byte	0x04, 0x0a
        /*007a*/ 	.short	(.L_131 - .L_130)
	.align		4
.L_130:
        /*007c*/ 	.word	index@(.nv.constant0._Z17lst_sq_fwd_kernelPKfjS0_S0_Pf)
        /*0080*/ 	.short	0x0380
        /*0082*/ 	.short	0x0028


	//----- nvinfo : EIATTR_SW_WAR
	.align		4
.L_131:
        /*0084*/ 	.byte	0x04, 0x36
        /*0086*/ 	.short	(.L_133 - .L_132)
.L_132:
        /*0088*/ 	.word	0x00000008
.L_133:


//--------------------- .nv.callgraph             --------------------------
	.section	.nv.callgraph,"",@"SHT_CUDA_CALLGRAPH"
	.align	4
	.sectionentsize	8
	.align		4
        /*0000*/ 	.word	0x00000000
	.align		4
        /*0004*/ 	.word	0xffffffff
	.align		4
        /*0008*/ 	.word	0x00000000
	.align		4
        /*000c*/ 	.word	0xfffffffe
	.align		4
        /*0010*/ 	.word	0x00000000
	.align		4
        /*0014*/ 	.word	0xfffffffd
	.align		4
        /*0018*/ 	.word	0x00000000
	.align		4
        /*001c*/ 	.word	0xfffffffc


//--------------------- .text._Z21ind_lst_sq_bwd_kernelPKfjjS0_PKjS0_Pf --------------------------
	.section	.text._Z21ind_lst_sq_bwd_kernelPKfjjS0_PKjS0_Pf,"ax",@progbits
	.align	128
        .global         _Z21ind_lst_sq_bwd_kernelPKfjjS0_PKjS0_Pf
        .type           _Z21ind_lst_sq_bwd_kernelPKfjjS0_PKjS0_Pf,@function
        .size           _Z21ind_lst_sq_bwd_kernelPKfjjS0_PKjS0_Pf,(.L_x_7 - _Z21ind_lst_sq_bwd_kernelPKfjjS0_PKjS0_Pf)
        .other          _Z21ind_lst_sq_bwd_kernelPKfjjS0_PKjS0_Pf,@"STO_CUDA_ENTRY STV_DEFAULT"
_Z21ind_lst_sq_bwd_kernelPKfjjS0_PKjS0_Pf:
.text._Z21ind_lst_sq_bwd_kernelPKfjjS0_PKjS0_Pf:
[----:B------:R-:W-:Y:S01]  /*0000*/  LDC R1, c[0x0][0x37c] ;  /* 0x0000df00ff017b82 */ /* 0x000fe20000000800 */
[----:B------:R-:W0:Y:S01]  /*0010*/  LDCU.64 UR6, c[0x0][0x388] ;  /* 0x00007100ff0677ac */ /* 0x000e220008000a00 */
[----:B------:R-:W1:Y:S06]  /*0020*/  S2R R9, SR_TID.X ;  /* 0x0000000000097919 */ /* 0x000e6c0000002100 */
[----:B------:R-:W1:Y:S08]  /*0030*/  S2UR UR4, SR_CTAID.X ;  /* 0x00000000000479c3 */ /* 0x000e700000002500 */
[----:B------:R-:W1:Y:S01]  /*0040*/  LDC R6, c[0x0][0x360] ;  /* 0x0000d800ff067b82 */ /* 0x000e620000000800 */
[----:B0-----:R-:W0:Y:S08]  /*0050*/  I2F.U32.RP R0, UR6 ;  /* 0x0000000600007d06 */ /* 0x001e300008209000 */
[----:B0-----:R-:W0:Y:S01]  /*0060*/  MUFU.RCP R0, R0 ;  /* 0x0000000000007308 */ /* 0x001e220000001000 */
[----:B-1----:R-:W-:Y:S01]  /*0070*/  IMAD R9, R6, UR4, R9 ;  /* 0x0000000406097c24 */ /* 0x002fe2000f8e0209 */
[----:B0-----:R-:W-:-:S06]  /*0080*/  IADD3 R2, PT, PT, R0, 0xffffffe, RZ ;  /* 0x0ffffffe00027810 */ /* 0x001fcc0007ffe0ff */
[----:B------:R0:W1:Y:S02]  /*0090*/  F2I.FTZ.U32.TRUNC.NTZ R3, R2 ;  /* 0x0000000200037305 */ /* 0x000064000021f000 */
[----:B0-----:R-:W-:Y:S01]  /*00a0*/  HFMA2 R2, -RZ, RZ, 0, 0 ;  /* 0x00000000ff027431 */ /* 0x001fe200000001ff */
[----:B-1----:R-:W-:-:S05]  /*00b0*/  IADD3 R5, PT, PT, RZ, -R3, RZ ;  /* 0x80000003ff057210 */ /* 0x002fca0007ffe0ff */
[----:B------:R-:W-:-:S04]  /*00c0*/  IMAD R5, R5, UR6, RZ ;  /* 0x0000000605057c24 */ /* 0x000fc8000f8e02ff */
[----:B------:R-:W-:Y:S01]  /*00d0*/  IMAD.HI.U32 R4, R3, R5, R2 ;  /* 0x0000000503047227 */ /* 0x000fe200078e0002 */
[----:B------:R-:W-:-:S05]  /*00e0*/  LOP3.LUT R5, RZ, UR6, RZ, 0x33, !PT ;  /* 0x00000006ff057c12 */ /* 0x000fca000f8e33ff */
[----:B------:R-:W-:-:S04]  /*00f0*/  IMAD.HI.U32 R4, R4, R9, RZ ;  /* 0x0000000904047227 */ /* 0x000fc800078e00ff */
[----:B------:R-:W-:-:S04]  /*0100*/  IMAD.MOV R0, RZ, RZ, -R4 ;  /* 0x000000ffff007224 */ /* 0x000fc800078e0a04 */
[----:B------:R-:W-:-:S05]  /*0110*/  IMAD R0, R0, UR6, R9 ;  /* 0x0000000600007c24 */ /* 0x000fca000f8e0209 */
[----:B------:R-:W-:-:S13]  /*0120*/  ISETP.GE.U32.AND P1, PT, R0, UR6, PT ;  /* 0x0000000600007c0c */ /* 0x000fda000bf26070 */
[----:B------:R-:W-:Y:S01]  /*0130*/  @P1 IADD3 R0, PT, PT, R0, -UR6, RZ ;  /* 0x8000000600001c10 */ /* 0x000fe2000fffe0ff */
[----:B------:R-:W-:Y:S01]  /*0140*/  @P1 VIADD R4, R4, 0x1 ;  /* 0x0000000104041836 */ /* 0x000fe20000000000 */
[----:B------:R-:W-:Y:S02]  /*0150*/  ISETP.NE.U32.AND P1, PT, RZ, UR6, PT ;  /* 0x00000006ff007c0c */ /* 0x000fe4000bf25070 */
[----:B------:R-:W-:-:S13]  /*0160*/  ISETP.GE.U32.AND P0, PT, R0, UR6, PT ;  /* 0x0000000600007c0c */ /* 0x000fda000bf06070 */
[----:B------:R-:W-:-:S04]  /*0170*/  @P0 IADD3 R4, PT, PT, R4, 0x1, RZ ;  /* 0x0000000104040810 */ /* 0x000fc80007ffe0ff */
[----:B------:R-:W-:-:S04]  /*0180*/  SEL R7, R5, R4, !P1 ;  /* 0x0000000405077207 */ /* 0x000fc80004800000 */
[----:B------:R-:W-:-:S13]  /*0190*/  ISETP.GE.U32.AND P2, PT, R7, UR7, PT ;  /* 0x0000000707007c0c */ /* 0x000fda000bf46070 */
[----:B------:R-:W-:Y:S05]  /*01a0*/  @P2 EXIT ;  /* 0x000000000000294d */ /* 0x000fea0003800000 */
[----:B------:R-:W0:Y:S01]  /*01b0*/  LDC.64 R2, c[0x0][0x398] ;  /* 0x0000e600ff027b82 */ /* 0x000e220000000a00 */
[----:B------:R-:W1:Y:S01]  /*01c0*/  LDCU.64 UR4, c[0x0][0x358] ;  /* 0x00006b00ff0477ac */ /* 0x000e620008000a00 */
[----:B0-----:R-:W-:-:S06]  /*01d0*/  IMAD.WIDE.U32 R2, R7, 0x4, R2 ;  /* 0x0000000407027825 */ /* 0x001fcc00078e0002 */
[----:B-1----:R-:W2:Y:S01]  /*01e0*/  LDG.E R2, desc[UR4][R2.64] ;  /* 0x0000000402027981 */ /* 0x002ea2000c1e1900 */
[----:B------:R-:W-:-:S04]  /*01f0*/  IADD3 R11, PT, PT, R0, -UR6, RZ ;  /* 0x80000006000b7c10 */ /* 0x000fc8000fffe0ff */
[----:B------:R-:W-:-:S04]  /*0200*/  @P1 SEL R5, R11, R0, P0 ;  /* 0x000000000b051207 */ /* 0x000fc80000000000 */
[----:B--2---:R-:W-:-:S13]  /*0210*/  ISETP.NE.AND P0, PT, R5, R2, PT ;  /* 0x000000020500720c */ /* 0x004fda0003f05270 */
[----:B------:R-:W-:Y:S05]  /*0220*/  @P0 BRA `(.L_x_0) ;  /* 0x00000000002c0947 */ /* 0x000fea0003800000 */
[----:B------:R-:W0:Y:S08]  /*0230*/  LDC.64 R4, c[0x0][0x390] ;  /* 0x0000e400ff047b82 */ /* 0x000e300000000a00 */
[----:B------:R-:W1:Y:S01]  /*0240*/  LDC.64 R2, c[0x0][0x380] ;  /* 0x0000e000ff027b82 */ /* 0x000e620000000a00 */
[----:B0-----:R-:W-:-:S07]  /*0250*/  IMAD.WIDE.U32 R4, R7, 0x4, R4 ;  /* 0x0000000407047825 */ /* 0x001fce00078e0004 */
[----:B------:R-:W0:Y:S01]  /*0260*/  LDC.64 R6, c[0x0][0x3a8] ;  /* 0x0000ea00ff067b82 */ /* 0x000e220000000a00 */
[----:B------:R-:W2:Y:S01]  /*0270*/  LDG.E R5, desc[UR4][R4.64] ;  /* 0x0000000404057981 */ /* 0x000ea2000c1e1900 */
[----:B-1----:R-:W-:-:S06]  /*0280*/  IMAD.WIDE.U32 R2, R9, 0x4, R2 ;  /* 0x0000000409027825 */ /* 0x002fcc00078e0002 */
[----:B------:R-:W2:Y:S01]  /*0290*/  LDG.E R2, desc[UR4][R2.64] ;  /* 0x0000000402027981 */ /* 0x000ea2000c1e1900 */
[----:B0-----:R-:W-:-:S04]  /*02a0*/  IMAD.WIDE.U32 R6, R9, 0x4, R6 ;  /* 0x0000000409067825 */ /* 0x001fc800078e0006 */
[----:B--2---:R-:W-:-:S05]  /*02b0*/  FADD R9, R2, -R5 ;  /* 0x8000000502097221 */ /* 0x004fca0000000000 */
[----:B------:R-:W-:Y:S01]  /*02c0*/  STG.E desc[UR4][R6.64], R9 ;  /* 0x0000000906007986 */ /* 0x000fe2000c101904 */
[----:B------:R-:W-:Y:S05]  /*02d0*/  EXIT ;  /* 0x000000000000794d */ /* 0x000fea0003800000 */
.L_x_0:
[----:B------:R-:W0:Y:S02]  /*02e0*/  LDC.64 R2, c[0x0][0x3a8] ;  /* 0x0000ea00ff027b82 */ /* 0x000e240000000a00 */
[----:B0-----:R-:W-:-:S05]  /*02f0*/  IMAD.WIDE.U32 R2, R9, 0x4, R2 ;  /* 0x0000000409027825 */ /* 0x001fca00078e0002 */
[----:B------:R-:W-:Y:S01]  /*0300*/  STG.E desc[UR4][R2.64], RZ ;  /* 0x000000ff02007986 */ /* 0x000fe2000c101904 */
[----:B------:R-:W-:Y:S05]  /*0310*/  EXIT ;  /* 0x000000000000794d */ /* 0x000fea0003800000 */
.L_x_1:
[----:B------:R-:W-:-:S00]  /*0320*/  BRA `(.L_x_1) ;  /* 0xfffffffc00fc7947 */ /* 0x000fc0000383ffff */
[----:B------:R-:W-:-:S00]  /*0330*/  NOP ;  /* 0x0000000000007918 */ /* 0x000fc00000000000 */
        /* <DEDUP_REMOVED lines=12> */
.L_x_7:


//--------------------- .text._Z21ind_lst_sq_fwd_kernelPKfjjS0_PKjS0_Pf --------------------------
	.section	.text._Z21ind_lst_sq_fwd_kernelPKfjjS0_PKjS0_Pf,"ax",@progbits
	.align	128
        .global         _Z21ind_lst_sq_fwd_kernelPKfjjS0_PKjS0_Pf
        .type           _Z21ind_lst_sq_fwd_kernelPKfjjS0_PKjS0_Pf,@function
        .size           _Z21ind_lst_sq_fwd_kernelPKfjjS0_PKjS0_Pf,(.L_x_8 - _Z21ind_lst_sq_fwd_kernelPKfjjS0_PKjS0_Pf)
        .other          _Z21ind_lst_sq_fwd_kernelPKfjjS0_PKjS0_Pf,@"STO_CUDA_ENTRY STV_DEFAULT"
_Z21ind_lst_sq_fwd_kernelPKfjjS0_PKjS0_Pf:
.text._Z21ind_lst_sq_fwd_kernelPKfjjS0_PKjS0_Pf:
[----:B------:R-:W-:Y:S01]  /*0000*/  LDC R1, c[0x0][0x37c] ;  /* 0x0000df00ff017b82 */ /* 0x000fe20000000800 */
[----:B------:R-:W0:Y:S07]  /*0010*/  S2R R9, SR_TID.X ;  /* 0x0000000000097919 */ /* 0x000e2e0000002100 */
[----:B------:R-:W0:Y:S01]  /*0020*/  S2UR UR4, SR_CTAID.X ;  /* 0x00000000000479c3 */ /* 0x000e220000002500 */
[----:B------:R-:W1:Y:S07]  /*0030*/  LDCU UR5, c[0x0][0x38c] ;  /* 0x00007180ff0577ac */ /* 0x000e6e0008000800 */
[----:B------:R-:W0:Y:S02]  /*0040*/  LDC R0, c[0x0][0x360] ;  /* 0x0000d800ff007b82 */ /* 0x000e240000000800 */
[----:B0-----:R-:W-:-:S05]  /*0050*/  IMAD R9, R0, UR4, R9 ;  /* 0x0000000400097c24 */ /* 0x001fca000f8e0209 */
[----:B-1----:R-:W-:-:S13]  /*0060*/  ISETP.GE.U32.AND P0, PT, R9, UR5, PT ;  /* 0x0000000509007c0c */ /* 0x002fda000bf06070 */
[----:B------:R-:W-:Y:S05]  /*0070*/  @P0 EXIT ;  /* 0x000000000000094d */ /* 0x000fea0003800000 */
[----:B------:R-:W0:Y:S01]  /*0080*/  LDC.64 R2, c[0x0][0x398] ;  /* 0x0000e600ff027b82 */ /* 0x000e220000000a00 */
[----:B------:R-:W1:Y:S01]  /*0090*/  LDCU.64 UR4, c[0x0][0x358] ;  /* 0x00006b00ff0477ac */ /* 0x000e620008000a00 */
[----:B------:R-:W2:Y:S01]  /*00a0*/  LDCU UR6, c[0x0][0x388] ;  /* 0x00007100ff0677ac */ /* 0x000ea20008000800 */
[----:B0-----:R-:W-:-:S05]  /*00b0*/  IMAD.WIDE.U32 R2, R9, 0x4, R2 ;  /* 0x0000000409027825 */ /* 0x001fca00078e0002 */
[----:B-1----:R-:W2:Y:S02]  /*00c0*/  LDG.E R0, desc[UR4][R2.64] ;  /* 0x0000000402007981 */ /* 0x002ea4000c1e1900 */
[----:B--2---:R-:W-:-:S13]  /*00d0*/  ISETP.GE.U32.AND P0, PT, R0, UR6, PT ;  /* 0x0000000600007c0c */ /* 0x004fda000bf06070 */
[----:B------:R-:W-:Y:S05]  /*00e0*/  @P0 BRA `(.L_x_2) ;  /* 0x0000000000380947 */ /* 0x000fea0003800000 */
[----:B------:R-:W0:Y:S01]  /*00f0*/  LDC.64 R2, c[0x0][0x380] ;  /* 0x0000e000ff027b82 */ /* 0x000e220000000a00 */
[----:B------:R-:W-:-:S07]  /*0100*/  IMAD R7, R9, UR6, R0 ;  /* 0x0000000609077c24 */ /* 0x000fce000f8e0200 */
[----:B------:R-:W1:Y:S01]  /*0110*/  LDC.64 R4, c[0x0][0x390] ;  /* 0x0000e400ff047b82 */ /* 0x000e620000000a00 */
[----:B0-----:R-:W-:-:S07]  /*0120*/  IMAD.WIDE.U32 R2, R7, 0x4, R2 ;  /* 0x0000000407027825 */ /* 0x001fce00078e0002 */
[----:B------:R-:W0:Y:S01]  /*0130*/  LDC.64 R6, c[0x0][0x3a8] ;  /* 0x0000ea00ff067b82 */ /* 0x000e220000000a00 */
[----:B------:R-:W2:Y:S01]  /*0140*/  LDG.E R2, desc[UR4][R2.64] ;  /* 0x0000000402027981 */ /* 0x000ea2000c1e1900 */
[----:B-1----:R-:W-:-:S06]  /*0150*/  IMAD.WIDE.U32 R4, R9, 0x4, R4 ;  /* 0x0000000409047825 */ /* 0x002fcc00078e0004 */
[----:B------:R-:W2:Y:S01]  /*0160*/  LDG.E R5, desc[UR4][R4.64] ;  /* 0x0000000404057981 */ /* 0x000ea2000c1e1900 */
[----:B0-----:R-:W-:-:S04]  /*0170*/  IMAD.WIDE.U32 R6, R9, 0x4, R6 ;  /* 0x0000000409067825 */ /* 0x001fc800078e0006 */
[----:B--2---:R-:W-:-:S04]  /*0180*/  FADD R0, R2, -R5 ;  /* 0x8000000502007221 */ /* 0x004fc80000000000 */
[----:B------:R-:W-:-:S04]  /*0190*/  FMUL R11, R0, 0.5 ;  /* 0x3f000000000b7820 */ /* 0x000fc80000400000 */
[----:B------:R-:W-:-:S05]  /*01a0*/  FMUL R11, R0, R11 ;  /* 0x0000000b000b7220 */ /* 0x000fca0000400000 */
[----:B------:R-:W-:Y:S01]  /*01b0*/  STG.E desc[UR4][R6.64], R11 ;  /* 0x0000000b06007986 */ /* 0x000fe2000c101904 */
[----:B------:R-:W-:Y:S05]  /*01c0*/  EXIT ;  /* 0x000000000000794d */ /* 0x000fea0003800000 */
.L_x_2:
[----:B------:R-:W0:Y:S02]  /*01d0*/  LDC.64 R2, c[0x0][0x3a8] ;  /* 0x0000ea00ff027b82 */ /* 0x000e240000000a00 */
[----:B0-----:R-:W-:-:S05]  /*01e0*/  IMAD.WIDE.U32 R2, R9, 0x4, R2 ;  /* 0x0000000409027825 */ /* 0x001fca00078e0002 */
[----:B------:R-:W-:Y:S01]  /*01f0*/  STG.E desc[UR4][R2.64], RZ ;  /* 0x000000ff02007986 */ /* 0x000fe2000c101904 */
[----:B------:R-:W-:Y:S05]  /*0200*/  EXIT ;  /* 0x000000000000794d */ /* 0x000fea0003800000 */
.L_x_3:
        /* <DEDUP_REMOVED lines=15> */
.L_x_8:


//--------------------- .text._Z18lst_sq_rfwd_kernelPKfjS0_S0_S0_Pf --------------------------
	.section	.text._Z18lst_sq_rfwd_kernelPKfjS0_S0_S0_Pf,"ax",@progbits
	.align	128
        .global         _Z18lst_sq_rfwd_kernelPKfjS0_S0_S0_Pf
        .type           _Z18lst_sq_rfwd_kernelPKfjS0_S0_S0_Pf,@function
        .size           _Z18lst_sq_rfwd_kernelPKfjS0_S0_S0_Pf,(.L_x_9 - _Z18lst_sq_rfwd_kernelPKfjS0_S0_S0_Pf)
        .other          _Z18lst_sq_rfwd_kernelPKfjS0_S0_S0_Pf,@"STO_CUDA_ENTRY STV_DEFAULT"
_Z18lst_sq_rfwd_kernelPKfjS0_S0_S0_Pf:
.text._Z18lst_sq_rfwd_kernelPKfjS0_S0_S0_Pf:
        /* <DEDUP_REMOVED lines=9> */
[----:B------:R-:W1:Y:S07]  /*0090*/  LDCU.64 UR4, c[0x0][0x358] ;  /* 0x00006b00ff0477ac */ /* 0x000e6e0008000a00 */
[----:B------:R-:W2:Y:S08]  /*00a0*/  LDC.64 R6, c[0x0][0x398] ;  /* 0x0000e600ff067b82 */ /* 0x000eb00000000a00 */
[----:B------:R-:W3:Y:S08]  /*00b0*/  LDC.64 R2, c[0x0][0x3a0] ;  /* 0x0000e800ff027b82 */ /* 0x000ef00000000a00 */
[----:B------:R-:W4:Y:S01]  /*00c0*/  LDC.64 R8, c[0x0][0x390] ;  /* 0x0000e400ff087b82 */ /* 0x000f220000000a00 */
[----:B0-----:R-:W-:-:S06]  /*00d0*/  IMAD.WIDE.U32 R4, R13, 0x4, R4 ;  /* 0x000000040d047825 */ /* 0x001fcc00078e0004 */
[----:B-1----:R-:W5:Y:S01]  /*00e0*/  LDG.E R4, desc[UR4][R4.64] ;  /* 0x0000000404047981 */ /* 0x002f62000c1e1900 */
[C---:B--2---:R-:W-:Y:S01]  /*00f0*/  IMAD.WIDE.U32 R6, R13.reuse, 0x4, R6 ;  /* 0x000000040d067825 */ /* 0x044fe200078e0006 */
[----:B------:R-:W0:Y:S05]  /*0100*/  LDC.64 R10, c[0x0][0x3a8] ;  /* 0x0000ea00ff0a7b82 */ /* 0x000e2a0000000a00 */
[----:B------:R-:W5:Y:S01]  /*0110*/  LDG.E R7, desc[UR4][R6.64] ;  /* 0x0000000406077981 */ /* 0x000f62000c1e1900 */
[----:B---3--:R-:W-:-:S06]  /*0120*/  IMAD.WIDE.U32 R2, R13, 0x4, R2 ;  /* 0x000000040d027825 */ /* 0x008fcc00078e0002 */
[----:B------:R-:W2:Y:S01]  /*0130*/  LDG.E R2, desc[UR4][R2.64] ;  /* 0x0000000402027981 */ /* 0x000ea2000c1e1900 */
[----:B----4-:R-:W-:-:S06]  /*0140*/  IMAD.WIDE.U32 R8, R13, 0x4, R8 ;  /* 0x000000040d087825 */ /* 0x010fcc00078e0008 */
[----:B------:R-:W3:Y:S01]  /*0150*/  LDG.E R8, desc[UR4][R8.64] ;  /* 0x0000000408087981 */ /* 0x000ee2000c1e1900 */
[----:B0-----:R-:W-:-:S04]  /*0160*/  IMAD.WIDE.U32 R10, R13, 0x4, R10 ;  /* 0x000000040d0a7825 */ /* 0x001fc800078e000a */
[----:B-----5:R-:W-:-:S04]  /*0170*/  FADD R15, R4, -R7 ;  /* 0x80000007040f7221 */ /* 0x020fc80000000000 */
[----:B--2---:R-:W-:-:S04]  /*0180*/  FMUL R15, R2, R15 ;  /* 0x0000000f020f7220 */ /* 0x004fc80000400000 */
[----:B---3--:R-:W-:-:S05]  /*0190*/  FMUL R15, R15, R8 ;  /* 0x000000080f0f7220 */ /* 0x008fca0000400000 */
[----:B------:R-:W-:Y:S01]  /*01a0*/  STG.E desc[UR4][R10.64], R15 ;  /* 0x0000000f0a007986 */ /* 0x000fe2000c101904 */
[----:B------:R-:W-:Y:S05]  /*01b0*/  EXIT ;  /* 0x000000000000794d */ /* 0x000fea0003800000 */
.L_x_4:
        /* <DEDUP_REMOVED lines=12> */
.L_x_9:


//--------------------- .text._Z17lst_sq_bwd_kernelPKfjS0_S0_Pf --------------------------
	.section	.text._Z17lst_sq_bwd_kernelPKfjS0_S0_Pf,"ax",@progbits
	.align	128
        .global         _Z17lst_sq_bwd_kernelPKfjS0_S0_Pf
        .type           _Z17lst_sq_bwd_kernelPKfjS0_S0_Pf,@function
        .size           _Z17lst_sq_bwd_kernelPKfjS0_S0_Pf,(.L_x_10 - _Z17lst_sq_bwd_kernelPKfjS0_S0_Pf)
        .other          _Z17lst_sq_bwd_kernelPKfjS0_S0_Pf,@"STO_CUDA_ENTRY STV_DEFAULT"
_Z17lst_sq_bwd_kernelPKfjS0_S0_Pf:
.text._Z17lst_sq_bwd_kernelPKfjS0_S0_Pf:
        /* <DEDUP_REMOVED lines=11> */
[----:B------:R-:W3:Y:S01]  /*00b0*/  LDC.64 R2, c[0x0][0x398] ;  /* 0x0000e600ff027b82 */ /* 0x000ee20000000a00 */
[----:B0-----:R-:W-:-:S07]  /*00c0*/  IMAD.WIDE.U32 R4, R11, 0x4, R4 ;  /* 0x000000040b047825 */ /* 0x001fce00078e0004 */
[----:B------:R-:W0:Y:S01]  /*00d0*/  LDC.64 R8, c[0x0][0x3a0] ;  /* 0x0000e800ff087b82 */ /* 0x000e220000000a00 */
[----:B-1----:R-:W4:Y:S01]  /*00e0*/  LDG.E R4, desc[UR4][R4.64] ;  /* 0x0000000404047981 */ /* 0x002f22000c1e1900 */
[----:B--2---:R-:W-:-:S06]  /*00f0*/  IMAD.WIDE.U32 R6, R11, 0x4, R6 ;  /* 0x000000040b067825 */ /* 0x004fcc00078e0006 */
[----:B------:R-:W4:Y:S01]  /*0100*/  LDG.E R7, desc[UR4][R6.64] ;  /* 0x0000000406077981 */ /* 0x000f22000c1e1900 */
[----:B---3--:R-:W-:-:S06]  /*0110*/  IMAD.WIDE.U32 R2, R11, 0x4, R2 ;  /* 0x000000040b027825 */ /* 0x008fcc00078e0002 */
[----:B------:R-:W2:Y:S01]  /*0120*/  LDG.E R2, desc[UR4][R2.64] ;  /* 0x0000000402027981 */ /* 0x000ea2000c1e1900 */
[----:B0-----:R-:W-:-:S04]  /*0130*/  IMAD.WIDE.U32 R8, R11, 0x4, R8 ;  /* 0x000000040b087825 */ /* 0x001fc800078e0008 */
[----:B----4-:R-:W-:-:S04]  /*0140*/  FADD R13, R4, -R7 ;  /* 0x80000007040d7221 */ /* 0x010fc80000000000 */
[----:B--2---:R-:W-:-:S05]  /*0150*/  FMUL R13, R2, R13 ;  /* 0x0000000d020d7220 */ /* 0x004fca0000400000 */
[----:B------:R-:W-:Y:S01]  /*0160*/  STG.E desc[UR4][R8.64], R13 ;  /* 0x0000000d08007986 */ /* 0x000fe2000c101904 */
[----:B------:R-:W-:Y:S05]  /*0170*/  EXIT ;  /* 0x000000000000794d */ /* 0x000fea0003800000 */
.L_x_5:
        /* <DEDUP_REMOVED lines=16> */
.L_x_10:


//--------------------- .text._Z17lst_sq_fwd_kernelPKfjS0_S0_Pf --------------------------
	.section	.text._Z17lst_sq_fwd_kernelPKfjS0_S0_Pf,"ax",@progbits
	.align	128
        .global         _Z17lst_sq_fwd_kernelPKfjS0_S0_Pf
        .type           _Z17lst_sq_fwd_kernelPKfjS0_S0_Pf,@function
        .size           _Z17lst_sq_fwd_kernelPKfjS0_S0_Pf,(.L_x_11 - _Z17lst_sq_fwd_kernelPKfjS0_S0_Pf)
        .other          _Z17lst_sq_fwd_kernelPKfjS0_S0_Pf,@"STO_CUDA_ENTRY STV_DEFAULT"
_Z17lst_sq_fwd_kernelPKfjS0_S0_Pf:
.text._Z17lst_sq_fwd_kernelPKfjS0_S0_Pf:
        /* <DEDUP_REMOVED lines=20> */
[----:B----4-:R-:W-:Y:S01]  /*0140*/  FADD R0, R2, -R5 ;  /* 0x8000000502007221 */ /* 0x010fe20000000000 */
[----:B--2---:R-:W-:-:S04]  /*0150*/  FMUL R13, R6, 0.5 ;  /* 0x3f000000060d7820 */ /* 0x004fc80000400000 */
[----:B------:R-:W-:-:S04]  /*0160*/  FMUL R13, R0, R13 ;  /* 0x0000000d000d7220 */ /* 0x000fc80000400000 */
[----:B------:R-:W-:-:S05]  /*0170*/  FMUL R13, R0, R13 ;  /* 0x0000000d000d7220 */ /* 0x000fca0000400000 */
[----:B------:R-:W-:Y:S01]  /*0180*/  STG.E desc[UR4][R8.64], R13 ;  /* 0x0000000d08007986 */ /* 0x000fe2000c101904 */
[----:B------:R-:W-:Y:S05]  /*0190*/  EXIT ;  /* 0x000000000000794d */ /* 0x000fea0003800000 */
.L_x_6:
        /* <DEDUP_REMOVED lines=14> */
.L_x_11:


//--------------------- .nv.shared.reserved.0     --------------------------
	.section	.nv.shared.reserved.0,"aw",@nobits
	.weak		__nv_reservedSMEM_offset_0_alias
	.size		__nv_reservedSMEM_offset_0_alias, 0, 64
	.other		__nv_reservedSMEM_offset_0_alias,@"STO_CUDA_RESERVED_SHARED STV_DEFAULT"
__nv_reservedSMEM_offset_0_alias:
	.zero		0
	.zero		64


//--------------------- .nv.constant0._Z21ind_lst_sq_bwd_kernelPKfjjS0_PKjS0_Pf --------------------------
	.section	.nv.constant0._Z21ind_lst_sq_bwd_kernelPKfjjS0_PKjS0_Pf,"a",@progbits
	.sectionflags	@""
	.align	4
.nv.constant0._Z21ind_lst_sq_bwd_kernelPKfjjS0_PKjS0_Pf:
	.zero		944


//--------------------- .nv.constant0._Z21ind_lst_sq_fwd_kernelPKfjjS0_PKjS0_Pf --------------------------
	.section	.nv.constant0._Z21ind_lst_sq_fwd_kernelPKfjjS0_PKjS0_Pf,"a",@progbits
	.sectionflags	@""
	.align	4
.nv.constant0._Z21ind_lst_sq_fwd_kernelPKfjjS0_PKjS0_Pf:
	.zero		944


//--------------------- .nv.constant0._Z18lst_sq_rfwd_kernelPKfjS0_S0_S0_Pf --------------------------
	.section	.nv.constant0._Z18lst_sq_rfwd_kernelPKfjS0_S0_S0_Pf,"a",@progbits
	.sectionflags	@""
	.align	4
.nv.constant0._Z18lst_sq_rfwd_kernelPKfjS0_S0_S0_Pf:
	.zero		944


//--------------------- .nv.constant0._Z17lst_sq_bwd_kernelPKfjS0_S0_Pf --------------------------
	.section	.nv.constant0._Z17lst_sq_bwd_kernelPKfjS0_S0_Pf,"a",@progbits
	.sectionflags	@""
	.align	4
.nv.constant0._Z17lst_sq_bwd_kernelPKfjS0_S0_Pf:
	.zero		936


//--------------------- .nv.constant0._Z17lst_sq_fwd_kernelPKfjS0_S0_Pf --------------------------
	.section	.nv.constant0._Z17lst_sq_fwd_kernelPKfjS0_S0_Pf,"a",@progbits
	.sectionflags	@""
	.align	4
.nv.constant0._Z17lst_sq_fwd_kernelPKfjS0_S0_Pf:
	.zero		936


//--------------------- SYMBOLS --------------------------

	.type		.nv.reservedSmem.offset0,@object
	.size		.nv.reservedSmem.offset0,0x4
